//
// Generated by NVIDIA NVVM Compiler
//
// Compiler Build ID: CL-36424714
// Cuda compilation tools, release 13.0, V13.0.88
// Based on NVVM 20.0.0
//

.version 9.0
.target sm_100
.address_size 64

	// .globl	_Z25fillOneIntegerArrayKerneliiPii

.visible .entry _Z25fillOneIntegerArrayKerneliiPii(
	.param .u32 _Z25fillOneIntegerArrayKerneliiPii_param_0,
	.param .u32 _Z25fillOneIntegerArrayKerneliiPii_param_1,
	.param .u64 .ptr .align 1 _Z25fillOneIntegerArrayKerneliiPii_param_2,
	.param .u32 _Z25fillOneIntegerArrayKerneliiPii_param_3
)
{
	.reg .pred 	%p<3>;
	.reg .b32 	%r<13>;
	.reg .b32 	%f<6>;
	.reg .b64 	%rd<5>;

	ld.param.u32 	%r5, [_Z25fillOneIntegerArrayKerneliiPii_param_0];
	ld.param.u32 	%r6, [_Z25fillOneIntegerArrayKerneliiPii_param_1];
	ld.param.u64 	%rd2, [_Z25fillOneIntegerArrayKerneliiPii_param_2];
	ld.param.u32 	%r4, [_Z25fillOneIntegerArrayKerneliiPii_param_3];
	mov.u32 	%r7, %ctaid.x;
	mov.u32 	%r8, %ntid.x;
	mov.u32 	%r9, %tid.x;
	mad.lo.s32 	%r10, %r7, %r8, %r9;
	mul.lo.s32 	%r12, %r10, %r6;
	cvt.rn.f32.s32 	%f2, %r12;
	add.s32 	%r11, %r12, %r6;
	cvt.rn.f32.s32 	%f3, %r11;
	cvt.rn.f32.s32 	%f4, %r5;
	min.f32 	%f1, %f3, %f4;
	setp.leu.f32 	%p1, %f1, %f2;
	@%p1 bra 	$L__BB0_3;
	cvta.to.global.u64 	%rd1, %rd2;
$L__BB0_2:
	mul.wide.s32 	%rd3, %r12, 4;
	add.s64 	%rd4, %rd1, %rd3;
	st.global.u32 	[%rd4], %r4;
	add.s32 	%r12, %r12, 1;
	cvt.rn.f32.s32 	%f5, %r12;
	setp.gt.f32 	%p2, %f1, %f5;
	@%p2 bra 	$L__BB0_2;
$L__BB0_3:
	ret;

}


// ===== COMPILED SASS (sm_100) =====

	.target	sm_100

	.elftype	@"ET_EXEC"


//--------------------- .note.nv.tkinfo           --------------------------
	.section	.note.nv.tkinfo,"",@"SHT_NOTE"
	.sectionflags	@"SHF_NOTE_NV_TKINFO"
	.tkinfo
        /*0018*/ 	.word	0x00000002
        /*0030*/ 	.string	""
        /*0030*/ 	.string	"ptxas"
        /*0030*/ 	.string	"Cuda compilation tools, release 13.0, V13.0.88"
        /*0030*/ 	.string	"Build cuda_13.0.r13.0/compiler.36424714_0"
        /*0030*/ 	.string	"-arch sm_100 -m 64 "



//--------------------- .note.nv.cuinfo           --------------------------
	.section	.note.nv.cuinfo,"",@"SHT_NOTE"
	.sectionflags	@"SHF_NOTE_NV_CUINFO"
        /*0018*/ 	.short	0x0002
        /*001a*/ 	.short	0x0064
        /*001c*/ 	.short	0x0082
	.zero		2


//--------------------- .nv.info                  --------------------------
	.section	.nv.info,"",@"SHT_CUDA_INFO"
	.align	4


	//----- nvinfo : EIATTR_REGCOUNT
	.align		4
        /*0000*/ 	.byte	0x04, 0x2f
        /*0002*/ 	.short	(.L_1 - .L_0)
	.align		4
.L_0:
        /*0004*/ 	.word	index@(_Z25fillOneIntegerArrayKerneliiPii)
        /*0008*/ 	.word	0x0000000c


	//----- nvinfo : EIATTR_FRAME_SIZE
	.align		4
.L_1:
        /*000c*/ 	.byte	0x04, 0x11
        /*000e*/ 	.short	(.L_3 - .L_2)
	.align		4
.L_2:
        /*0010*/ 	.word	index@(_Z25fillOneIntegerArrayKerneliiPii)
        /*0014*/ 	.word	0x00000000


	//----- nvinfo : EIATTR_MIN_STACK_SIZE
	.align		4
.L_3:
        /*0018*/ 	.byte	0x04, 0x12
        /*001a*/ 	.short	(.L_5 - .L_4)
	.align		4
.L_4:
        /*001c*/ 	.word	index@(_Z25fillOneIntegerArrayKerneliiPii)
        /*0020*/ 	.word	0x00000000
.L_5:


//--------------------- .nv.compat                --------------------------
	.section	.nv.compat,"",@"SHT_CUDA_COMPAT_INFO"
	.align	4
        /*0000*/ 	.byte	0x02, 0x09, 0x00, 0x00, 0x02, 0x02, 0x01, 0x00, 0x02, 0x05, 0x05, 0x00, 0x03, 0x07, 0x01, 0x01
        /*0010*/ 	.byte	0x02, 0x03, 0x00, 0x00, 0x02, 0x06, 0x01, 0x00, 0x04, 0x0b, 0x08, 0x00, 0x09, 0x00, 0x00, 0x00
        /*0020*/ 	.byte	0x00, 0x00, 0x00, 0x00


//--------------------- .nv.info._Z25fillOneIntegerArrayKerneliiPii --------------------------
	.section	.nv.info._Z25fillOneIntegerArrayKerneliiPii,"",@"SHT_CUDA_INFO"
	.sectionflags	@""
	.align	4


	//----- nvinfo : EIATTR_CUDA_API_VERSION
	.align		4
        /*0000*/ 	.byte	0x04, 0x37
        /*0002*/ 	.short	(.L_7 - .L_6)
.L_6:
        /*0004*/ 	.word	0x00000082


	//----- nvinfo : EIATTR_KPARAM_INFO
	.align		4
.L_7:
        /*0008*/ 	.byte	0x04, 0x17
        /*000a*/ 	.short	(.L_9 - .L_8)
.L_8:
        /*000c*/ 	.word	0x00000000
        /*0010*/ 	.short	0x0003
        /*0012*/ 	.short	0x0010
        /*0014*/ 	.byte	0x00, 0xf0, 0x11, 0x00


	//----- nvinfo : EIATTR_KPARAM_INFO
	.align		4
.L_9:
        /*0018*/ 	.byte	0x04, 0x17
        /*001a*/ 	.short	(.L_11 - .L_10)
.L_10:
        /*001c*/ 	.word	0x00000000
        /*0020*/ 	.short	0x0002
        /*0022*/ 	.short	0x0008
        /*0024*/ 	.byte	0x00, 0xf5, 0x21, 0x00


	//----- nvinfo : EIATTR_KPARAM_INFO
	.align		4
.L_11:
        /*0028*/ 	.byte	0x04, 0x17
        /*002a*/ 	.short	(.L_13 - .L_12)
.L_12:
        /*002c*/ 	.word	0x00000000
        /*0030*/ 	.short	0x0001
        /*0032*/ 	.short	0x0004
        /*0034*/ 	.byte	0x00, 0xf0, 0x11, 0x00


	//----- nvinfo : EIATTR_KPARAM_INFO
	.align		4
.L_13:
        /*0038*/ 	.byte	0x04, 0x17
        /*003a*/ 	.short	(.L_15 - .L_14)
.L_14:
        /*003c*/ 	.word	0x00000000
        /*0040*/ 	.short	0x0000
        /*0042*/ 	.short	0x0000
        /*0044*/ 	.byte	0x00, 0xf0, 0x11, 0x00


	//----- nvinfo : EIATTR_SPARSE_MMA_MASK
	.align		4
.L_15:
        /*0048*/ 	.byte	0x03, 0x50
        /*004a*/ 	.short	0x0000


	//----- nvinfo : EIATTR_MAXREG_COUNT
	.align		4
        /*004c*/ 	.byte	0x03, 0x1b
        /*004e*/ 	.short	0x00ff


	//----- nvinfo : EIATTR_MERCURY_ISA_VERSION
	.align		4
        /*0050*/ 	.byte	0x03, 0x5f
        /*0052*/ 	.short	0x0101


	//----- nvinfo : EIATTR_VRC_CTA_INIT_COUNT
	.align		4
        /*0054*/ 	.byte	0x02, 0x4a
	.zero		1
	.zero		1


	//----- nvinfo : EIATTR_EXIT_INSTR_OFFSETS
	.align		4
        /*0058*/ 	.byte	0x04, 0x1c
        /*005a*/ 	.short	(.L_17 - .L_16)


	//   ....[0]....
.L_16:
        /*005c*/ 	.word	0x000000d0


	//   ....[1]....
        /*0060*/ 	.word	0x00000170


	//----- nvinfo : EIATTR_CRS_STACK_SIZE
	.align		4
.L_17:
        /*0064*/ 	.byte	0x04, 0x1e
        /*0066*/ 	.short	(.L_19 - .L_18)
.L_18:
        /*0068*/ 	.word	0x00000000


	//----- nvinfo : EIATTR_CBANK_PARAM_SIZE
	.align		4
.L_19:
        /*006c*/ 	.byte	0x03, 0x19
        /*006e*/ 	.short	0x0014


	//----- nvinfo : EIATTR_PARAM_CBANK
	.align		4
        /*0070*/ 	.byte	0x04, 0x0a
        /*0072*/ 	.short	(.L_21 - .L_20)
	.align		4
.L_20:
        /*0074*/ 	.word	index@(.nv.constant0._Z25fillOneIntegerArrayKerneliiPii)
        /*0078*/ 	.short	0x0380
        /*007a*/ 	.short	0x0014


	//----- nvinfo : EIATTR_SW_WAR
	.align		4
.L_21:
        /*007c*/ 	.byte	0x04, 0x36
        /*007e*/ 	.short	(.L_23 - .L_22)
.L_22:
        /*0080*/ 	.word	0x00000008
.L_23:


//--------------------- .nv.callgraph             --------------------------
	.section	.nv.callgraph,"",@"SHT_CUDA_CALLGRAPH"
	.align	4
	.sectionentsize	8
	.align		4
        /*0000*/ 	.word	0x00000000
	.align		4
        /*0004*/ 	.word	0xffffffff
	.align		4
        /*0008*/ 	.word	0x00000000
	.align		4
        /*000c*/ 	.word	0xfffffffe
	.align		4
        /*0010*/ 	.word	0x00000000
	.align		4
        /*0014*/ 	.word	0xfffffffd
	.align		4
        /*0018*/ 	.word	0x00000000
	.align		4
        /*001c*/ 	.word	0xfffffffc


//--------------------- .text._Z25fillOneIntegerArrayKerneliiPii --------------------------
	.section	.text._Z25fillOneIntegerArrayKerneliiPii,"ax",@progbits
	.align	128
        .global         _Z25fillOneIntegerArrayKerneliiPii
        .type           _Z25fillOneIntegerArrayKerneliiPii,@function
        .size           _Z25fillOneIntegerArrayKerneliiPii,(.L_x_2 - _Z25fillOneIntegerArrayKerneliiPii)
        .other          _Z25fillOneIntegerArrayKerneliiPii,@"STO_CUDA_ENTRY STV_DEFAULT"
_Z25fillOneIntegerArrayKerneliiPii:
.text._Z25fillOneIntegerArrayKerneliiPii:
[----:B------:R-:W-:Y:S01]  /*0000*/  LDC R1, c[0x0][0x37c] ;  /* 0x0000df00ff017b82 */ /* 0x000fe20000000800 */
[----:B------:R-:W0:Y:S07]  /*0010*/  S2R R3, SR_TID.X ;  /* 0x0000000000037919 */ /* 0x000e2e0000002100 */
[----:B------:R-:W0:Y:S01]  /*0020*/  S2UR UR4, SR_CTAID.X ;  /* 0x00000000000479c3 */ /* 0x000e220000002500 */
[----:B------:R-:W1:Y:S07]  /*0030*/  LDCU.64 UR6, c[0x0][0x380] ;  /* 0x00007000ff0677ac */ /* 0x000e6e0008000a00 */
[----:B------:R-:W0:Y:S01]  /*0040*/  LDC R0, c[0x0][0x360] ;  /* 0x0000d800ff007b82 */ /* 0x000e220000000800 */
[----:B-1----:R-:W-:Y:S01]  /*0050*/  I2FP.F32.S32 R4, UR6 ;  /* 0x0000000600047c45 */ /* 0x002fe20008201400 */
[----:B0-----:R-:W-:-:S04]  /*0060*/  IMAD R0, R0, UR4, R3 ;  /* 0x0000000400007c24 */ /* 0x001fc8000f8e0203 */
[----:B------:R-:W-:-:S04]  /*0070*/  IMAD R0, R0, UR7, RZ ;  /* 0x0000000700007c24 */ /* 0x000fc8000f8e02ff */
[----:B------:R-:W-:-:S05]  /*0080*/  VIADD R2, R0, UR7 ;  /* 0x0000000700027c36 */ /* 0x000fca0008000000 */
[----:B------:R-:W-:Y:S02]  /*0090*/  I2FP.F32.S32 R3, R2 ;  /* 0x0000000200037245 */ /* 0x000fe40000201400 */
[----:B------:R-:W-:Y:S02]  /*00a0*/  I2FP.F32.S32 R2, R0 ;  /* 0x0000000000027245 */ /* 0x000fe40000201400 */
[----:B------:R-:W-:-:S04]  /*00b0*/  FMNMX R7, R3, R4, PT ;  /* 0x0000000403077209 */ /* 0x000fc80003800000 */
[----:B------:R-:W-:-:S13]  /*00c0*/  FSETP.GT.AND P0, PT, R7, R2, PT ;  /* 0x000000020700720b */ /* 0x000fda0003f04000 */
[----:B------:R-:W-:Y:S05]  /*00d0*/  @!P0 EXIT ;  /* 0x000000000000894d */ /* 0x000fea0003800000 */
[----:B------:R-:W0:Y:S01]  /*00e0*/  LDC R9, c[0x0][0x390] ;  /* 0x0000e400ff097b82 */ /* 0x000e220000000800 */
[----:B------:R-:W1:Y:S07]  /*00f0*/  LDCU.64 UR4, c[0x0][0x358] ;  /* 0x00006b00ff0477ac */ /* 0x000e6e0008000a00 */
[----:B------:R-:W2:Y:S02]  /*0100*/  LDC.64 R4, c[0x0][0x388] ;  /* 0x0000e200ff047b82 */ /* 0x000ea40000000a00 */
.L_x_0:
[----:B--2---:R-:W-:-:S04]  /*0110*/  IMAD.WIDE R2, R0, 0x4, R4 ;  /* 0x0000000400027825 */ /* 0x004fc800078e0204 */
[----:B------:R-:W-:Y:S01]  /*0120*/  VIADD R0, R0, 0x1 ;  /* 0x0000000100007836 */ /* 0x000fe20000000000 */
[----:B01----:R3:W-:Y:S04]  /*0130*/  STG.E desc[UR4][R2.64], R9 ;  /* 0x0000000902007986 */ /* 0x0037e8000c101904 */
[----:B------:R-:W-:-:S04]  /*0140*/  I2FP.F32.S32 R6, R0 ;  /* 0x0000000000067245 */ /* 0x000fc80000201400 */
[----:B------:R-:W-:-:S13]  /*0150*/  FSETP.GT.AND P0, PT, R7, R6, PT ;  /* 0x000000060700720b */ /* 0x000fda0003f04000 */
[----:B---3--:R-:W-:Y:S05]  /*0160*/  @P0 BRA `(.L_x_0) ;  /* 0xfffffffc00e80947 */ /* 0x008fea000383ffff */
[----:B------:R-:W-:Y:S05]  /*0170*/  EXIT ;  /* 0x000000000000794d */ /* 0x000fea0003800000 */
.L_x_1:
[----:B------:R-:W-:-:S00]  /*0180*/  BRA `(.L_x_1) ;  /* 0xfffffffc00fc7947 */ /* 0x000fc0000383ffff */
[----:B------:R-:W-:-:S00]  /*0190*/  NOP ;  /* 0x0000000000007918 */ /* 0x000fc00000000000 */
        /* <DEDUP_REMOVED lines=14> */
.L_x_2:


//--------------------- .nv.shared.reserved.0     --------------------------
	.section	.nv.shared.reserved.0,"aw",@nobits
	.weak		__nv_reservedSMEM_offset_0_alias
	.size		__nv_reservedSMEM_offset_0_alias, 0, 64
	.other		__nv_reservedSMEM_offset_0_alias,@"STO_CUDA_RESERVED_SHARED STV_DEFAULT"
__nv_reservedSMEM_offset_0_alias:
	.zero		0
	.zero		64


//--------------------- .nv.constant0._Z25fillOneIntegerArrayKerneliiPii --------------------------
	.section	.nv.constant0._Z25fillOneIntegerArrayKerneliiPii,"a",@progbits
	.sectionflags	@""
	.align	4
.nv.constant0._Z25fillOneIntegerArrayKerneliiPii:
	.zero		916


//--------------------- SYMBOLS --------------------------

	.type		.nv.reservedSmem.offset0,@object
	.size		.nv.reservedSmem.offset0,0x4
